//
// Generated by NVIDIA NVVM Compiler
//
// Compiler Build ID: CL-36424714
// Cuda compilation tools, release 13.0, V13.0.88
// Based on NVVM 20.0.0
//

.version 9.0
.target sm_100
.address_size 64

	// .globl	default_function_kernel

.visible .entry default_function_kernel(
	.param .u64 .ptr .align 1 default_function_kernel_param_0,
	.param .u64 .ptr .align 1 default_function_kernel_param_1
)
.maxntid 64
{
	.reg .b16 	%rs<5>;
	.reg .b32 	%r<26>;
	.reg .b32 	%f<2>;
	.reg .b64 	%rd<9>;

	ld.param.u64 	%rd1, [default_function_kernel_param_0];
	ld.param.u64 	%rd2, [default_function_kernel_param_1];
	cvta.to.global.u64 	%rd3, %rd2;
	cvta.to.global.u64 	%rd4, %rd1;
	mov.u32 	%r1, %ctaid.x;
	shl.b32 	%r2, %r1, 2;
	mov.u32 	%r3, %tid.x;
	shr.u32 	%r4, %r3, 4;
	or.b32  	%r5, %r2, %r4;
	mul.hi.u32 	%r6, %r5, 961111563;
	shr.u32 	%r7, %r6, 5;
	shl.b32 	%r8, %r1, 4;
	shr.u32 	%r9, %r3, 2;
	or.b32  	%r10, %r8, %r9;
	mul.hi.u32 	%r11, %r10, 961111563;
	shr.u32 	%r12, %r11, 7;
	mul.lo.s32 	%r13, %r12, 572;
	sub.s32 	%r14, %r10, %r13;
	cvt.u16.u32 	%rs1, %r14;
	mul.hi.u16 	%rs2, %rs1, 2979;
	mul.lo.s16 	%rs3, %rs2, 22;
	sub.s16 	%rs4, %rs1, %rs3;
	cvt.u32.u16 	%r15, %rs4;
	mad.lo.s32 	%r16, %r1, 20, %r3;
	mul.hi.u32 	%r17, %r16, -1171354717;
	shr.u32 	%r18, %r17, 5;
	mul.lo.s32 	%r19, %r18, 44;
	sub.s32 	%r20, %r16, %r19;
	shr.u32 	%r21, %r20, 1;
	mad.lo.s32 	%r22, %r7, 572, %r14;
	add.s32 	%r23, %r22, %r21;
	sub.s32 	%r24, %r23, %r15;
	mul.wide.u32 	%rd5, %r24, 4;
	add.s64 	%rd6, %rd4, %rd5;
	ld.global.nc.f32 	%f1, [%rd6];
	mad.lo.s32 	%r25, %r1, 44, %r16;
	mul.wide.u32 	%rd7, %r25, 4;
	add.s64 	%rd8, %rd3, %rd7;
	st.global.f32 	[%rd8], %f1;
	ret;

}


// ===== COMPILED SASS (sm_100) =====

	.target	sm_100

	.elftype	@"ET_EXEC"


//--------------------- .note.nv.tkinfo           --------------------------
	.section	.note.nv.tkinfo,"",@"SHT_NOTE"
	.sectionflags	@"SHF_NOTE_NV_TKINFO"
	.tkinfo
        /*0018*/ 	.word	0x00000002
        /*0030*/ 	.string	""
        /*0030*/ 	.string	"ptxas"
        /*0030*/ 	.string	"Cuda compilation tools, release 13.0, V13.0.88"
        /*0030*/ 	.string	"Build cuda_13.0.r13.0/compiler.36424714_0"
        /*0030*/ 	.string	"-arch sm_100 -m 64 "



//--------------------- .note.nv.cuinfo           --------------------------
	.section	.note.nv.cuinfo,"",@"SHT_NOTE"
	.sectionflags	@"SHF_NOTE_NV_CUINFO"
        /*0018*/ 	.short	0x0002
        /*001a*/ 	.short	0x0064
        /*001c*/ 	.short	0x0082
	.zero		2


//--------------------- .nv.info                  --------------------------
	.section	.nv.info,"",@"SHT_CUDA_INFO"
	.align	4


	//----- nvinfo : EIATTR_REGCOUNT
	.align		4
        /*0000*/ 	.byte	0x04, 0x2f
        /*0002*/ 	.short	(.L_1 - .L_0)
	.align		4
.L_0:
        /*0004*/ 	.word	index@(default_function_kernel)
        /*0008*/ 	.word	0x0000000c


	//----- nvinfo : EIATTR_FRAME_SIZE
	.align		4
.L_1:
        /*000c*/ 	.byte	0x04, 0x11
        /*000e*/ 	.short	(.L_3 - .L_2)
	.align		4
.L_2:
        /*0010*/ 	.word	index@(default_function_kernel)
        /*0014*/ 	.word	0x00000000


	//----- nvinfo : EIATTR_MIN_STACK_SIZE
	.align		4
.L_3:
        /*0018*/ 	.byte	0x04, 0x12
        /*001a*/ 	.short	(.L_5 - .L_4)
	.align		4
.L_4:
        /*001c*/ 	.word	index@(default_function_kernel)
        /*0020*/ 	.word	0x00000000
.L_5:


//--------------------- .nv.compat                --------------------------
	.section	.nv.compat,"",@"SHT_CUDA_COMPAT_INFO"
	.align	4
        /*0000*/ 	.byte	0x02, 0x09, 0x00, 0x00, 0x02, 0x02, 0x01, 0x00, 0x02, 0x05, 0x05, 0x00, 0x03, 0x07, 0x01, 0x01
        /*0010*/ 	.byte	0x02, 0x03, 0x00, 0x00, 0x02, 0x06, 0x01, 0x00, 0x04, 0x0b, 0x08, 0x00, 0x09, 0x00, 0x00, 0x00
        /*0020*/ 	.byte	0x00, 0x00, 0x00, 0x00


//--------------------- .nv.info.default_function_kernel --------------------------
	.section	.nv.info.default_function_kernel,"",@"SHT_CUDA_INFO"
	.sectionflags	@""
	.align	4


	//----- nvinfo : EIATTR_CUDA_API_VERSION
	.align		4
        /*0000*/ 	.byte	0x04, 0x37
        /*0002*/ 	.short	(.L_7 - .L_6)
.L_6:
        /*0004*/ 	.word	0x00000082


	//----- nvinfo : EIATTR_KPARAM_INFO
	.align		4
.L_7:
        /*0008*/ 	.byte	0x04, 0x17
        /*000a*/ 	.short	(.L_9 - .L_8)
.L_8:
        /*000c*/ 	.word	0x00000000
        /*0010*/ 	.short	0x0001
        /*0012*/ 	.short	0x0008
        /*0014*/ 	.byte	0x00, 0xf5, 0x21, 0x00


	//----- nvinfo : EIATTR_KPARAM_INFO
	.align		4
.L_9:
        /*0018*/ 	.byte	0x04, 0x17
        /*001a*/ 	.short	(.L_11 - .L_10)
.L_10:
        /*001c*/ 	.word	0x00000000
        /*0020*/ 	.short	0x0000
        /*0022*/ 	.short	0x0000
        /*0024*/ 	.byte	0x00, 0xf5, 0x21, 0x00


	//----- nvinfo : EIATTR_SPARSE_MMA_MASK
	.align		4
.L_11:
        /*0028*/ 	.byte	0x03, 0x50
        /*002a*/ 	.short	0x0000


	//----- nvinfo : EIATTR_MAXREG_COUNT
	.align		4
        /*002c*/ 	.byte	0x03, 0x1b
        /*002e*/ 	.short	0x00ff


	//----- nvinfo : EIATTR_MERCURY_ISA_VERSION
	.align		4
        /*0030*/ 	.byte	0x03, 0x5f
        /*0032*/ 	.short	0x0101


	//----- nvinfo : EIATTR_VRC_CTA_INIT_COUNT
	.align		4
        /*0034*/ 	.byte	0x02, 0x4a
	.zero		1
	.zero		1


	//----- nvinfo : EIATTR_EXIT_INSTR_OFFSETS
	.align		4
        /*0038*/ 	.byte	0x04, 0x1c
        /*003a*/ 	.short	(.L_13 - .L_12)


	//   ....[0]....
.L_12:
        /*003c*/ 	.word	0x00000260


	//----- nvinfo : EIATTR_MAX_THREADS
	.align		4
.L_13:
        /*0040*/ 	.byte	0x04, 0x05
        /*0042*/ 	.short	(.L_15 - .L_14)
.L_14:
        /*0044*/ 	.word	0x00000040
        /*0048*/ 	.word	0x00000001
        /*004c*/ 	.word	0x00000001


	//----- nvinfo : EIATTR_CBANK_PARAM_SIZE
	.align		4
.L_15:
        /*0050*/ 	.byte	0x03, 0x19
        /*0052*/ 	.short	0x0010


	//----- nvinfo : EIATTR_PARAM_CBANK
	.align		4
        /*0054*/ 	.byte	0x04, 0x0a
        /*0056*/ 	.short	(.L_17 - .L_16)
	.align		4
.L_16:
        /*0058*/ 	.word	index@(.nv.constant0.default_function_kernel)
        /*005c*/ 	.short	0x0380
        /*005e*/ 	.short	0x0010


	//----- nvinfo : EIATTR_SW_WAR
	.align		4
.L_17:
        /*0060*/ 	.byte	0x04, 0x36
        /*0062*/ 	.short	(.L_19 - .L_18)
.L_18:
        /*0064*/ 	.word	0x00000008
.L_19:


//--------------------- .nv.callgraph             --------------------------
	.section	.nv.callgraph,"",@"SHT_CUDA_CALLGRAPH"
	.align	4
	.sectionentsize	8
	.align		4
        /*0000*/ 	.word	0x00000000
	.align		4
        /*0004*/ 	.word	0xffffffff
	.align		4
        /*0008*/ 	.word	0x00000000
	.align		4
        /*000c*/ 	.word	0xfffffffe
	.align		4
        /*0010*/ 	.word	0x00000000
	.align		4
        /*0014*/ 	.word	0xfffffffd
	.align		4
        /*0018*/ 	.word	0x00000000
	.align		4
        /*001c*/ 	.word	0xfffffffc


//--------------------- .text.default_function_kernel --------------------------
	.section	.text.default_function_kernel,"ax",@progbits
	.align	128
        .global         default_function_kernel
        .type           default_function_kernel,@function
        .size           default_function_kernel,(.L_x_1 - default_function_kernel)
        .other          default_function_kernel,@"STO_CUDA_ENTRY STV_DEFAULT"
default_function_kernel:
.text.default_function_kernel:
[----:B------:R-:W-:Y:S01]  /*0000*/  LDC R1, c[0x0][0x37c] ;  /* 0x0000df00ff017b82 */ /* 0x000fe20000000800 */
[----:B------:R-:W0:Y:S01]  /*0010*/  S2R R0, SR_CTAID.X ;  /* 0x0000000000007919 */ /* 0x000e220000002500 */
[----:B------:R-:W1:Y:S01]  /*0020*/  LDCU.64 UR4, c[0x0][0x358] ;  /* 0x00006b00ff0477ac */ /* 0x000e620008000a00 */
[----:B------:R-:W2:Y:S01]  /*0030*/  S2R R7, SR_TID.X ;  /* 0x0000000000077919 */ /* 0x000ea20000002100 */
[----:B0-----:R-:W-:Y:S01]  /*0040*/  IMAD.SHL.U32 R2, R0, 0x10, RZ ;  /* 0x0000001000027824 */ /* 0x001fe200078e00ff */
[----:B--2---:R-:W-:-:S04]  /*0050*/  SHF.R.U32.HI R3, RZ, 0x2, R7 ;  /* 0x00000002ff037819 */ /* 0x004fc80000011607 */
[----:B------:R-:W-:-:S05]  /*0060*/  LOP3.LUT R2, R2, R3, RZ, 0xfc, !PT ;  /* 0x0000000302027212 */ /* 0x000fca00078efcff */
[----:B------:R-:W-:-:S05]  /*0070*/  IMAD.HI.U32 R3, R2, 0x3949660b, RZ ;  /* 0x3949660b02037827 */ /* 0x000fca00078e00ff */
[----:B------:R-:W-:-:S05]  /*0080*/  SHF.R.U32.HI R3, RZ, 0x7, R3 ;  /* 0x00000007ff037819 */ /* 0x000fca0000011603 */
[----:B------:R-:W-:Y:S01]  /*0090*/  IMAD R5, R3, -0x23c, R2 ;  /* 0xfffffdc403057824 */ /* 0x000fe200078e0202 */
[--C-:B------:R-:W-:Y:S01]  /*00a0*/  SHF.R.U32.HI R3, RZ, 0x4, R7.reuse ;  /* 0x00000004ff037819 */ /* 0x100fe20000011607 */
[----:B------:R-:W-:-:S03]  /*00b0*/  IMAD R7, R0, 0x14, R7 ;  /* 0x0000001400077824 */ /* 0x000fc600078e0207 */
[----:B------:R-:W-:Y:S01]  /*00c0*/  LOP3.LUT R2, R5, 0xffff, RZ, 0xc0, !PT ;  /* 0x0000ffff05027812 */ /* 0x000fe200078ec0ff */
[----:B------:R-:W-:-:S04]  /*00d0*/  IMAD.HI.U32 R8, R7, -0x45d1745d, RZ ;  /* 0xba2e8ba307087827 */ /* 0x000fc800078e00ff */
[----:B------:R-:W-:Y:S01]  /*00e0*/  IMAD R2, R2, 0xba3, RZ ;  /* 0x00000ba302027824 */ /* 0x000fe200078e02ff */
[----:B------:R-:W-:-:S04]  /*00f0*/  SHF.R.U32.HI R8, RZ, 0x5, R8 ;  /* 0x00000005ff087819 */ /* 0x000fc80000011608 */
[----:B------:R-:W-:Y:S01]  /*0100*/  SHF.R.U32.HI R2, RZ, 0x10, R2 ;  /* 0x00000010ff027819 */ /* 0x000fe20000011602 */
[----:B------:R-:W-:-:S03]  /*0110*/  IMAD R8, R8, -0x2c, R7 ;  /* 0xffffffd408087824 */ /* 0x000fc600078e0207 */
[----:B------:R-:W-:Y:S02]  /*0120*/  PRMT R6, R2, 0x9910, RZ ;  /* 0x0000991002067816 */ /* 0x000fe400000000ff */
[----:B------:R-:W-:-:S03]  /*0130*/  SHF.L.U32 R2, R0, 0x2, RZ ;  /* 0x0000000200027819 */ /* 0x000fc600000006ff */
[----:B------:R-:W-:Y:S01]  /*0140*/  IMAD R6, R6, 0x16, RZ ;  /* 0x0000001606067824 */ /* 0x000fe200078e02ff */
[----:B------:R-:W-:-:S03]  /*0150*/  LOP3.LUT R2, R2, R3, RZ, 0xfc, !PT ;  /* 0x0000000302027212 */ /* 0x000fc600078efcff */
[----:B------:R-:W-:Y:S02]  /*0160*/  IMAD.MOV R6, RZ, RZ, -R6 ;  /* 0x000000ffff067224 */ /* 0x000fe400078e0a06 */
[----:B------:R-:W-:Y:S02]  /*0170*/  IMAD.HI.U32 R4, R2, 0x3949660b, RZ ;  /* 0x3949660b02047827 */ /* 0x000fe400078e00ff */
[----:B------:R-:W0:Y:S01]  /*0180*/  LDC.64 R2, c[0x0][0x380] ;  /* 0x0000e000ff027b82 */ /* 0x000e220000000a00 */
[----:B------:R-:W-:Y:S02]  /*0190*/  PRMT R6, R6, 0x7710, RZ ;  /* 0x0000771006067816 */ /* 0x000fe400000000ff */
[----:B------:R-:W-:-:S05]  /*01a0*/  SHF.R.U32.HI R4, RZ, 0x5, R4 ;  /* 0x00000005ff047819 */ /* 0x000fca0000011604 */
[----:B------:R-:W-:Y:S01]  /*01b0*/  IMAD R9, R4, 0x23c, R5 ;  /* 0x0000023c04097824 */ /* 0x000fe200078e0205 */
[----:B------:R-:W-:-:S04]  /*01c0*/  IADD3 R5, PT, PT, R5, R6, RZ ;  /* 0x0000000605057210 */ /* 0x000fc80007ffe0ff */
[----:B------:R-:W-:Y:S02]  /*01d0*/  LEA.HI R8, R8, R9, RZ, 0x1f ;  /* 0x0000000908087211 */ /* 0x000fe400078ff8ff */
[----:B------:R-:W-:-:S05]  /*01e0*/  LOP3.LUT R5, R5, 0xffff, RZ, 0xc0, !PT ;  /* 0x0000ffff05057812 */ /* 0x000fca00078ec0ff */
[----:B------:R-:W-:-:S04]  /*01f0*/  IMAD.IADD R5, R8, 0x1, -R5 ;  /* 0x0000000108057824 */ /* 0x000fc800078e0a05 */
[----:B0-----:R-:W-:Y:S02]  /*0200*/  IMAD.WIDE.U32 R2, R5, 0x4, R2 ;  /* 0x0000000405027825 */ /* 0x001fe400078e0002 */
[----:B------:R-:W0:Y:S04]  /*0210*/  LDC.64 R4, c[0x0][0x388] ;  /* 0x0000e200ff047b82 */ /* 0x000e280000000a00 */
[----:B-1----:R-:W2:Y:S01]  /*0220*/  LDG.E.CONSTANT R3, desc[UR4][R2.64] ;  /* 0x0000000402037981 */ /* 0x002ea2000c1e9900 */
[----:B------:R-:W-:-:S04]  /*0230*/  IMAD R7, R0, 0x2c, R7 ;  /* 0x0000002c00077824 */ /* 0x000fc800078e0207 */
[----:B0-----:R-:W-:-:S05]  /*0240*/  IMAD.WIDE.U32 R4, R7, 0x4, R4 ;  /* 0x0000000407047825 */ /* 0x001fca00078e0004 */
[----:B--2---:R-:W-:Y:S01]  /*0250*/  STG.E desc[UR4][R4.64], R3 ;  /* 0x0000000304007986 */ /* 0x004fe2000c101904 */
[----:B------:R-:W-:Y:S05]  /*0260*/  EXIT ;  /* 0x000000000000794d */ /* 0x000fea0003800000 */
.L_x_0:
[----:B------:R-:W-:-:S00]  /*0270*/  BRA `(.L_x_0) ;  /* 0xfffffffc00fc7947 */ /* 0x000fc0000383ffff */
[----:B------:R-:W-:-:S00]  /*0280*/  NOP ;  /* 0x0000000000007918 */ /* 0x000fc00000000000 */
[----:B------:R-:W-:-:S00]  /*0290*/  NOP ;  /* 0x0000000000007918 */ /* 0x000fc00000000000 */
[----:B------:R-:W-:-:S00]  /*02a0*/  NOP ;  /* 0x0000000000007918 */ /* 0x000fc00000000000 */
[----:B------:R-:W-:-:S00]  /*02b0*/  NOP ;  /* 0x0000000000007918 */ /* 0x000fc00000000000 */
[----:B------:R-:W-:-:S00]  /*02c0*/  NOP ;  /* 0x0000000000007918 */ /* 0x000fc00000000000 */
[----:B------:R-:W-:-:S00]  /*02d0*/  NOP ;  /* 0x0000000000007918 */ /* 0x000fc00000000000 */
[----:B------:R-:W-:-:S00]  /*02e0*/  NOP ;  /* 0x0000000000007918 */ /* 0x000fc00000000000 */
[----:B------:R-:W-:-:S00]  /*02f0*/  NOP ;  /* 0x0000000000007918 */ /* 0x000fc00000000000 */
.L_x_1:


//--------------------- .nv.shared.reserved.0     --------------------------
	.section	.nv.shared.reserved.0,"aw",@nobits
	.weak		__nv_reservedSMEM_offset_0_alias
	.size		__nv_reservedSMEM_offset_0_alias, 0, 64
	.other		__nv_reservedSMEM_offset_0_alias,@"STO_CUDA_RESERVED_SHARED STV_DEFAULT"
__nv_reservedSMEM_offset_0_alias:
	.zero		0
	.zero		64


//--------------------- .nv.constant0.default_function_kernel --------------------------
	.section	.nv.constant0.default_function_kernel,"a",@progbits
	.sectionflags	@""
	.align	4
.nv.constant0.default_function_kernel:
	.zero		912


//--------------------- SYMBOLS --------------------------

	.type		.nv.reservedSmem.offset0,@object
	.size		.nv.reservedSmem.offset0,0x4
